	.headerflags	@"EF_CUDA_TEXMODE_UNIFIED EF_CUDA_64BIT_ADDRESS EF_CUDA_ACCELERATORS EF_CUDA_SM90 EF_CUDA_VIRTUAL_SM(EF_CUDA_SM90)"
	.elftype	@"ET_EXEC"


//--------------------- .nv.info                  --------------------------
	.section	.nv.info,"",@"SHT_CUDA_INFO"
	.align	4


	//----- nvinfo : EIATTR_REGCOUNT
	.align		4
        /*0000*/ 	.byte	0x04, 0x2f
        /*0002*/ 	.short	(.L_1 - .L_0)
	.align		4
.L_0:
        /*0004*/ 	.word	index@(triton_poi_fused_leaky_relu_3)
        /*0008*/ 	.word	0x00000008


	//----- nvinfo : EIATTR_MIN_STACK_SIZE
	.align		4
.L_1:
        /*000c*/ 	.byte	0x04, 0x12
        /*000e*/ 	.short	(.L_3 - .L_2)
	.align		4
.L_2:
        /*0010*/ 	.word	index@(triton_poi_fused_leaky_relu_3)
        /*0014*/ 	.word	0x00000000


	//----- nvinfo : EIATTR_FRAME_SIZE
	.align		4
.L_3:
        /*0018*/ 	.byte	0x04, 0x11
        /*001a*/ 	.short	(.L_5 - .L_4)
	.align		4
.L_4:
        /*001c*/ 	.word	index@(triton_poi_fused_leaky_relu_3)
        /*0020*/ 	.word	0x00000000


	//----- nvinfo : EIATTR_MIN_STACK_SIZE
	.align		4
.L_5:
        /*0024*/ 	.byte	0x04, 0x12
        /*0026*/ 	.short	(.L_7 - .L_6)
	.align		4
.L_6:
        /*0028*/ 	.word	index@(triton_poi_fused_leaky_relu_3)
        /*002c*/ 	.word	0x00000000
.L_7:


//--------------------- .nv.info.triton_poi_fused_leaky_relu_3 --------------------------
	.section	.nv.info.triton_poi_fused_leaky_relu_3,"",@"SHT_CUDA_INFO"
	.sectionflags	@""
	.align	4


	//----- nvinfo : EIATTR_CUDA_API_VERSION
	.align		4
        /*0000*/ 	.byte	0x04, 0x37
        /*0002*/ 	.short	(.L_9 - .L_8)
.L_8:
        /*0004*/ 	.word	0x0000007c


	//----- nvinfo : EIATTR_KPARAM_INFO
	.align		4
.L_9:
        /*0008*/ 	.byte	0x04, 0x17
        /*000a*/ 	.short	(.L_11 - .L_10)
.L_10:
        /*000c*/ 	.word	0x00000000
        /*0010*/ 	.short	0x0001
        /*0012*/ 	.short	0x0008
        /*0014*/ 	.byte	0x00, 0xf0, 0x11, 0x00


	//----- nvinfo : EIATTR_KPARAM_INFO
	.align		4
.L_11:
        /*0018*/ 	.byte	0x04, 0x17
        /*001a*/ 	.short	(.L_13 - .L_12)
.L_12:
        /*001c*/ 	.word	0x00000000
        /*0020*/ 	.short	0x0000
        /*0022*/ 	.short	0x0000
        /*0024*/ 	.byte	0x00, 0xf4, 0x21, 0x00


	//----- nvinfo : EIATTR_SPARSE_MMA_MASK
	.align		4
.L_13:
        /*0028*/ 	.byte	0x03, 0x50
        /*002a*/ 	.short	0x0000


	//----- nvinfo : EIATTR_MAXREG_COUNT
	.align		4
        /*002c*/ 	.byte	0x03, 0x1b
        /*002e*/ 	.short	0x00ff


	//----- nvinfo : EIATTR_EXIT_INSTR_OFFSETS
	.align		4
        /*0030*/ 	.byte	0x04, 0x1c
        /*0032*/ 	.short	(.L_15 - .L_14)


	//   ....[0]....
.L_14:
        /*0034*/ 	.word	0x000000f0


	//----- nvinfo : EIATTR_REQNTID
	.align		4
.L_15:
        /*0038*/ 	.byte	0x04, 0x10
        /*003a*/ 	.short	(.L_17 - .L_16)
.L_16:
        /*003c*/ 	.word	0x00000100
        /*0040*/ 	.word	0x00000001
        /*0044*/ 	.word	0x00000001


	//----- nvinfo : EIATTR_CBANK_PARAM_SIZE
	.align		4
.L_17:
        /*0048*/ 	.byte	0x03, 0x19
        /*004a*/ 	.short	0x000c


	//----- nvinfo : EIATTR_PARAM_CBANK
	.align		4
        /*004c*/ 	.byte	0x04, 0x0a
        /*004e*/ 	.short	(.L_19 - .L_18)
	.align		4
.L_18:
        /*0050*/ 	.word	index@(.nv.constant0.triton_poi_fused_leaky_relu_3)
        /*0054*/ 	.short	0x0210
        /*0056*/ 	.short	0x000c


	//----- nvinfo : EIATTR_SW_WAR
	.align		4
.L_19:
        /*0058*/ 	.byte	0x04, 0x36
        /*005a*/ 	.short	(.L_21 - .L_20)
.L_20:
        /*005c*/ 	.word	0x00000008
.L_21:


//--------------------- .nv.callgraph             --------------------------
	.section	.nv.callgraph,"",@"SHT_CUDA_CALLGRAPH"
	.align	4
	.sectionentsize	8
	.align		4
        /*0000*/ 	.word	0x00000000
	.align		4
        /*0004*/ 	.word	0xffffffff
	.align		4
        /*0008*/ 	.word	0x00000000
	.align		4
        /*000c*/ 	.word	0xfffffffe
	.align		4
        /*0010*/ 	.word	0x00000000
	.align		4
        /*0014*/ 	.word	0xfffffffd
	.align		4
        /*0018*/ 	.word	0x00000000
	.align		4
        /*001c*/ 	.word	0xfffffffc


//--------------------- .text.triton_poi_fused_leaky_relu_3 --------------------------
	.section	.text.triton_poi_fused_leaky_relu_3,"ax",@progbits
	.align	128
        .global         triton_poi_fused_leaky_relu_3
        .type           triton_poi_fused_leaky_relu_3,@function
        .size           triton_poi_fused_leaky_relu_3,(.L_x_1 - triton_poi_fused_leaky_relu_3)
        .other          triton_poi_fused_leaky_relu_3,@"STO_CUDA_ENTRY STV_DEFAULT"
triton_poi_fused_leaky_relu_3:
.text.triton_poi_fused_leaky_relu_3:
[----:B------:R-:W-:Y:S01]  /*0000*/  LDC R1, c[0x0][0x28] ;  /* 0x00000a00ff017b82 */ /* 0x000fe20000000800 */
[----:B------:R-:W1:Y:S07]  /*0010*/  S2R R0, SR_TID.X ;  /* 0x0000000000007919 */ /* 0x000e6e0000002100 */
[----:B------:R-:W2:Y:S01]  /*0020*/  LDC.64 R2, c[0x0][0x210] ;  /* 0x00008400ff027b82 */ /* 0x000ea20000000a00 */
[----:B------:R-:W-:Y:S01]  /*0030*/  ULDC.64 UR4, c[0x0][0x208] ;  /* 0x0000820000047ab9 */ /* 0x000fe20000000a00 */
[----:B------:R-:W3:Y:S01]  /*0040*/  S2R R5, SR_CTAID.X ;  /* 0x0000000000057919 */ /* 0x000ee20000002500 */
[----:B-1----:R-:W-:-:S04]  /*0050*/  SHF.L.U32 R0, R0, 0x1, RZ ;  /* 0x0000000100007819 */ /* 0x002fc800000006ff */
[----:B------:R-:W-:-:S04]  /*0060*/  LOP3.LUT R0, R0, 0x1fe, RZ, 0xc0, !PT ;  /* 0x000001fe00007812 */ /* 0x000fc800078ec0ff */
[----:B---3--:R-:W-:-:S05]  /*0070*/  LEA R5, R5, R0, 0x9 ;  /* 0x0000000005057211 */ /* 0x008fca00078e48ff */
[----:B--2---:R-:W-:-:S05]  /*0080*/  IMAD.WIDE R2, R5, 0x4, R2 ;  /* 0x0000000405027825 */ /* 0x004fca00078e0202 */
[----:B------:R-:W2:Y:S02]  /*0090*/  LDG.E.64 R4, desc[UR4][R2.64] ;  /* 0x0000000402047981 */ /* 0x000ea4000c1e1b00 */
[----:B--2---:R-:W-:Y:S02]  /*00a0*/  FSETP.GT.AND P0, PT, R4, RZ, PT ;  /* 0x000000ff0400720b */ /* 0x004fe40003f04000 */
[----:B------:R-:W-:-:S11]  /*00b0*/  FSETP.GT.AND P1, PT, R5, RZ, PT ;  /* 0x000000ff0500720b */ /* 0x000fd60003f24000 */
[----:B------:R-:W-:Y:S02]  /*00c0*/  @!P0 FMUL R4, R4, 0.20000000298023223877 ;  /* 0x3e4ccccd04048820 */ /* 0x000fe40000400000 */
[----:B------:R-:W-:-:S05]  /*00d0*/  @!P1 FMUL R5, R5, 0.20000000298023223877 ;  /* 0x3e4ccccd05059820 */ /* 0x000fca0000400000 */
[----:B------:R-:W-:Y:S01]  /*00e0*/  STG.E.64 desc[UR4][R2.64], R4 ;  /* 0x0000000402007986 */ /* 0x000fe2000c101b04 */
[----:B------:R-:W-:Y:S05]  /*00f0*/  EXIT ;  /* 0x000000000000794d */ /* 0x000fea0003800000 */
.L_x_0:
[----:B------:R-:W-:-:S00]  /*0100*/  BRA `(.L_x_0) ;  /* 0xfffffffc00fc7947 */ /* 0x000fc0000383ffff */
[----:B------:R-:W-:-:S00]  /*0110*/  NOP ;  /* 0x0000000000007918 */ /* 0x000fc00000000000 */
        /* <DEDUP_REMOVED lines=14> */
.L_x_1:


//--------------------- .nv.constant0.triton_poi_fused_leaky_relu_3 --------------------------
	.section	.nv.constant0.triton_poi_fused_leaky_relu_3,"a",@progbits
	.sectionflags	@""
	.align	4
.nv.constant0.triton_poi_fused_leaky_relu_3:
	.zero		540
